	.headerflags	@"EF_CUDA_TEXMODE_UNIFIED EF_CUDA_64BIT_ADDRESS EF_CUDA_ACCELERATORS EF_CUDA_SM90 EF_CUDA_VIRTUAL_SM(EF_CUDA_SM90)"
	.elftype	@"ET_EXEC"


//--------------------- .nv.info                  --------------------------
	.section	.nv.info,"",@"SHT_CUDA_INFO"
	.align	4


	//----- nvinfo : EIATTR_REGCOUNT
	.align		4
        /*0000*/ 	.byte	0x04, 0x2f
        /*0002*/ 	.short	(.L_1 - .L_0)
	.align		4
.L_0:
        /*0004*/ 	.word	index@(triton_poi_fused_mul_2)
        /*0008*/ 	.word	0x0000000c


	//----- nvinfo : EIATTR_MIN_STACK_SIZE
	.align		4
.L_1:
        /*000c*/ 	.byte	0x04, 0x12
        /*000e*/ 	.short	(.L_3 - .L_2)
	.align		4
.L_2:
        /*0010*/ 	.word	index@(triton_poi_fused_mul_2)
        /*0014*/ 	.word	0x00000000


	//----- nvinfo : EIATTR_FRAME_SIZE
	.align		4
.L_3:
        /*0018*/ 	.byte	0x04, 0x11
        /*001a*/ 	.short	(.L_5 - .L_4)
	.align		4
.L_4:
        /*001c*/ 	.word	index@(triton_poi_fused_mul_2)
        /*0020*/ 	.word	0x00000000


	//----- nvinfo : EIATTR_MIN_STACK_SIZE
	.align		4
.L_5:
        /*0024*/ 	.byte	0x04, 0x12
        /*0026*/ 	.short	(.L_7 - .L_6)
	.align		4
.L_6:
        /*0028*/ 	.word	index@(triton_poi_fused_mul_2)
        /*002c*/ 	.word	0x00000000
.L_7:


//--------------------- .nv.info.triton_poi_fused_mul_2 --------------------------
	.section	.nv.info.triton_poi_fused_mul_2,"",@"SHT_CUDA_INFO"
	.sectionflags	@""
	.align	4


	//----- nvinfo : EIATTR_CUDA_API_VERSION
	.align		4
        /*0000*/ 	.byte	0x04, 0x37
        /*0002*/ 	.short	(.L_9 - .L_8)
.L_8:
        /*0004*/ 	.word	0x0000007c


	//----- nvinfo : EIATTR_KPARAM_INFO
	.align		4
.L_9:
        /*0008*/ 	.byte	0x04, 0x17
        /*000a*/ 	.short	(.L_11 - .L_10)
.L_10:
        /*000c*/ 	.word	0x00000000
        /*0010*/ 	.short	0x0003
        /*0012*/ 	.short	0x0018
        /*0014*/ 	.byte	0x00, 0xf0, 0x11, 0x00


	//----- nvinfo : EIATTR_KPARAM_INFO
	.align		4
.L_11:
        /*0018*/ 	.byte	0x04, 0x17
        /*001a*/ 	.short	(.L_13 - .L_12)
.L_12:
        /*001c*/ 	.word	0x00000000
        /*0020*/ 	.short	0x0002
        /*0022*/ 	.short	0x0010
        /*0024*/ 	.byte	0x00, 0xf4, 0x21, 0x00


	//----- nvinfo : EIATTR_KPARAM_INFO
	.align		4
.L_13:
        /*0028*/ 	.byte	0x04, 0x17
        /*002a*/ 	.short	(.L_15 - .L_14)
.L_14:
        /*002c*/ 	.word	0x00000000
        /*0030*/ 	.short	0x0001
        /*0032*/ 	.short	0x0008
        /*0034*/ 	.byte	0x00, 0xf4, 0x21, 0x00


	//----- nvinfo : EIATTR_KPARAM_INFO
	.align		4
.L_15:
        /*0038*/ 	.byte	0x04, 0x17
        /*003a*/ 	.short	(.L_17 - .L_16)
.L_16:
        /*003c*/ 	.word	0x00000000
        /*0040*/ 	.short	0x0000
        /*0042*/ 	.short	0x0000
        /*0044*/ 	.byte	0x00, 0xf4, 0x21, 0x00


	//----- nvinfo : EIATTR_SPARSE_MMA_MASK
	.align		4
.L_17:
        /*0048*/ 	.byte	0x03, 0x50
        /*004a*/ 	.short	0x0000


	//----- nvinfo : EIATTR_MAXREG_COUNT
	.align		4
        /*004c*/ 	.byte	0x03, 0x1b
        /*004e*/ 	.short	0x00ff


	//----- nvinfo : EIATTR_EXIT_INSTR_OFFSETS
	.align		4
        /*0050*/ 	.byte	0x04, 0x1c
        /*0052*/ 	.short	(.L_19 - .L_18)


	//   ....[0]....
.L_18:
        /*0054*/ 	.word	0x00000320


	//   ....[1]....
        /*0058*/ 	.word	0x00000340


	//----- nvinfo : EIATTR_REQNTID
	.align		4
.L_19:
        /*005c*/ 	.byte	0x04, 0x10
        /*005e*/ 	.short	(.L_21 - .L_20)
.L_20:
        /*0060*/ 	.word	0x00000080
        /*0064*/ 	.word	0x00000001
        /*0068*/ 	.word	0x00000001


	//----- nvinfo : EIATTR_CBANK_PARAM_SIZE
	.align		4
.L_21:
        /*006c*/ 	.byte	0x03, 0x19
        /*006e*/ 	.short	0x001c


	//----- nvinfo : EIATTR_PARAM_CBANK
	.align		4
        /*0070*/ 	.byte	0x04, 0x0a
        /*0072*/ 	.short	(.L_23 - .L_22)
	.align		4
.L_22:
        /*0074*/ 	.word	index@(.nv.constant0.triton_poi_fused_mul_2)
        /*0078*/ 	.short	0x0210
        /*007a*/ 	.short	0x001c


	//----- nvinfo : EIATTR_SW_WAR
	.align		4
.L_23:
        /*007c*/ 	.byte	0x04, 0x36
        /*007e*/ 	.short	(.L_25 - .L_24)
.L_24:
        /*0080*/ 	.word	0x00000008
.L_25:


//--------------------- .nv.callgraph             --------------------------
	.section	.nv.callgraph,"",@"SHT_CUDA_CALLGRAPH"
	.align	4
	.sectionentsize	8
	.align		4
        /*0000*/ 	.word	0x00000000
	.align		4
        /*0004*/ 	.word	0xffffffff
	.align		4
        /*0008*/ 	.word	0x00000000
	.align		4
        /*000c*/ 	.word	0xfffffffe
	.align		4
        /*0010*/ 	.word	0x00000000
	.align		4
        /*0014*/ 	.word	0xfffffffd
	.align		4
        /*0018*/ 	.word	0x00000000
	.align		4
        /*001c*/ 	.word	0xfffffffc


//--------------------- .text.triton_poi_fused_mul_2 --------------------------
	.section	.text.triton_poi_fused_mul_2,"ax",@progbits
	.align	128
        .global         triton_poi_fused_mul_2
        .type           triton_poi_fused_mul_2,@function
        .size           triton_poi_fused_mul_2,(.L_x_1 - triton_poi_fused_mul_2)
        .other          triton_poi_fused_mul_2,@"STO_CUDA_ENTRY STV_DEFAULT"
triton_poi_fused_mul_2:
.text.triton_poi_fused_mul_2:
[----:B------:R-:W0:Y:S02]  /*0000*/  LDC R1, c[0x0][0x28] ;  /* 0x00000a00ff017b82 */ /* 0x000e240000000800 */
[----:B------:R-:W1:Y:S01]  /*0010*/  S2R R0, SR_TID.X ;  /* 0x0000000000007919 */ /* 0x000e620000002100 */
[----:B------:R-:W2:Y:S01]  /*0020*/  LDC.64 R6, c[0x0][0x218] ;  /* 0x00008600ff067b82 */ /* 0x000ea20000000a00 */
[----:B------:R-:W-:Y:S01]  /*0030*/  CS2R R8, SRZ ;  /* 0x0000000000087805 */ /* 0x000fe2000001ff00 */
[----:B------:R-:W-:Y:S01]  /*0040*/  ULDC.64 UR4, c[0x0][0x208] ;  /* 0x0000820000047ab9 */ /* 0x000fe20000000a00 */
[----:B------:R-:W3:Y:S01]  /*0050*/  S2R R5, SR_CTAID.X ;  /* 0x0000000000057919 */ /* 0x000ee20000002500 */
[----:B-1----:R-:W-:Y:S02]  /*0060*/  SHF.L.U32 R0, R0, 0x1, RZ ;  /* 0x0000000100007819 */ /* 0x002fe400000006ff */
[----:B---3--:R-:W-:Y:S02]  /*0070*/  SHF.R.S32.HI R3, RZ, 0x17, R5 ;  /* 0x00000017ff037819 */ /* 0x008fe40000011405 */
[----:B------:R-:W-:Y:S02]  /*0080*/  LOP3.LUT R0, R0, 0xfe, RZ, 0xc0, !PT ;  /* 0x000000fe00007812 */ /* 0x000fe400078ec0ff */
[----:B------:R-:W-:-:S02]  /*0090*/  SGXT R3, R3, 0x1 ;  /* 0x000000010303781a */ /* 0x000fc40000000200 */
[----:B------:R-:W-:Y:S02]  /*00a0*/  LEA R0, R5, R0, 0x8 ;  /* 0x0000000005007211 */ /* 0x000fe400078e40ff */
[----:B------:R-:W1:Y:S02]  /*00b0*/  LDC.64 R4, c[0x0][0x210] ;  /* 0x00008400ff047b82 */ /* 0x000e640000000a00 */
[----:B------:R-:W-:Y:S02]  /*00c0*/  LEA.HI R3, R3, R0, RZ, 0x4 ;  /* 0x0000000003037211 */ /* 0x000fe400078f20ff */
[----:B------:R-:W-:Y:S02]  /*00d0*/  ISETP.GE.AND P0, PT, R0, 0x100, PT ;  /* 0x000001000000780c */ /* 0x000fe40003f06270 */
[----:B------:R-:W-:-:S05]  /*00e0*/  SHF.R.S32.HI R3, RZ, 0x4, R3 ;  /* 0x00000004ff037819 */ /* 0x000fca0000011403 */
[----:B--2---:R-:W-:-:S06]  /*00f0*/  IMAD.WIDE R6, R3, 0x4, R6 ;  /* 0x0000000403067825 */ /* 0x004fcc00078e0206 */
[----:B------:R-:W2:Y:S04]  /*0100*/  @!P0 LDG.E.EL R8, desc[UR4][R6.64] ;  /* 0x0000000406088981 */ /* 0x000ea8000c2e1900 */
[----:B------:R-:W3:Y:S01]  /*0110*/  @!P0 LDG.E.EL R9, desc[UR4][R6.64] ;  /* 0x0000000406098981 */ /* 0x000ee2000c2e1900 */
[----:B------:R-:W-:Y:S01]  /*0120*/  CS2R R2, SRZ ;  /* 0x0000000000027805 */ /* 0x000fe2000001ff00 */
[----:B-1----:R-:W-:-:S05]  /*0130*/  IMAD.WIDE R4, R0, 0x4, R4 ;  /* 0x0000000400047825 */ /* 0x002fca00078e0204 */
[----:B------:R1:W4:Y:S02]  /*0140*/  @!P0 LDG.E.64 R2, desc[UR4][R4.64] ;  /* 0x0000000404028981 */ /* 0x000324000c1e1b00 */
[----:B-1----:R-:W1:Y:S02]  /*0150*/  LDC.64 R4, c[0x0][0x220] ;  /* 0x00008800ff047b82 */ /* 0x002e640000000a00 */
[----:B-1----:R-:W-:-:S04]  /*0160*/  IMAD.WIDE R4, R0, 0x4, R4 ;  /* 0x0000000400047825 */ /* 0x002fc800078e0204 */
[----:B--2---:R-:W-:Y:S01]  /*0170*/  FADD R8, RZ, -R8 ;  /* 0x80000008ff087221 */ /* 0x004fe20000000000 */
[----:B---3--:R-:W-:-:S03]  /*0180*/  FADD R9, RZ, -R9 ;  /* 0x80000009ff097221 */ /* 0x008fc60000000000 */
[----:B------:R-:W-:Y:S01]  /*0190*/  FMUL R8, R8, 1.4426950216293334961 ;  /* 0x3fb8aa3b08087820 */ /* 0x000fe20000400000 */
[----:B------:R-:W-:-:S04]  /*01a0*/  FMUL R9, R9, 1.4426950216293334961 ;  /* 0x3fb8aa3b09097820 */ /* 0x000fc80000400000 */
[----:B------:R-:W-:Y:S02]  /*01b0*/  FSETP.GEU.AND P1, PT, R8, -126, PT ;  /* 0xc2fc00000800780b */ /* 0x000fe40003f2e000 */
[----:B------:R-:W-:-:S11]  /*01c0*/  FSETP.GEU.AND P2, PT, R9, -126, PT ;  /* 0xc2fc00000900780b */ /* 0x000fd60003f4e000 */
[----:B------:R-:W-:Y:S02]  /*01d0*/  @!P1 FMUL R8, R8, 0.5 ;  /* 0x3f00000008089820 */ /* 0x000fe40000400000 */
[----:B------:R-:W-:Y:S02]  /*01e0*/  @!P2 FMUL R9, R9, 0.5 ;  /* 0x3f0000000909a820 */ /* 0x000fe40000400000 */
[----:B------:R1:W2:Y:S08]  /*01f0*/  MUFU.EX2 R6, R8 ;  /* 0x0000000800067308 */ /* 0x0002b00000000800 */
[----:B------:R-:W3:Y:S01]  /*0200*/  MUFU.EX2 R7, R9 ;  /* 0x0000000900077308 */ /* 0x000ee20000000800 */
[----:B-1----:R-:W-:Y:S01]  /*0210*/  HFMA2.MMA R8, -RZ, RZ, 1.625, 0 ;  /* 0x3e800000ff087435 */ /* 0x002fe200000001ff */
[----:B--2---:R-:W-:-:S04]  /*0220*/  @!P1 FMUL R6, R6, R6 ;  /* 0x0000000606069220 */ /* 0x004fc80000400000 */
[----:B------:R-:W-:Y:S01]  /*0230*/  FADD R6, R6, 1 ;  /* 0x3f80000006067421 */ /* 0x000fe20000000000 */
[----:B---3--:R-:W-:-:S04]  /*0240*/  @!P2 FMUL R7, R7, R7 ;  /* 0x000000070707a220 */ /* 0x008fc80000400000 */
[----:B------:R-:W-:Y:S01]  /*0250*/  FSETP.GT.AND P1, PT, R6, 8.50705917302346158658e+37, PT ;  /* 0x7e8000000600780b */ /* 0x000fe20003f24000 */
[----:B------:R-:W-:-:S03]  /*0260*/  FADD R7, R7, 1 ;  /* 0x3f80000007077421 */ /* 0x000fc60000000000 */
[----:B------:R-:W-:Y:S02]  /*0270*/  FSEL R9, R8, 1, P1 ;  /* 0x3f80000008097808 */ /* 0x000fe40000800000 */
[----:B------:R-:W-:-:S04]  /*0280*/  FSETP.GT.AND P2, PT, R7, 8.50705917302346158658e+37, PT ;  /* 0x7e8000000700780b */ /* 0x000fc80003f44000 */
[----:B------:R-:W-:-:S03]  /*0290*/  FSEL R8, R8, 1, P2 ;  /* 0x3f80000008087808 */ /* 0x000fc60001000000 */
[----:B------:R-:W-:-:S06]  /*02a0*/  @P1 FMUL R6, R6, 0.25 ;  /* 0x3e80000006061820 */ /* 0x000fcc0000400000 */
[----:B------:R-:W1:Y:S01]  /*02b0*/  MUFU.RCP R6, R6 ;  /* 0x0000000600067308 */ /* 0x000e620000001000 */
[----:B------:R-:W-:-:S07]  /*02c0*/  @P2 FMUL R7, R7, 0.25 ;  /* 0x3e80000007072820 */ /* 0x000fce0000400000 */
[----:B------:R-:W2:Y:S01]  /*02d0*/  MUFU.RCP R7, R7 ;  /* 0x0000000700077308 */ /* 0x000ea20000001000 */
[----:B-1----:R-:W-:-:S04]  /*02e0*/  FMUL R9, R6, R9 ;  /* 0x0000000906097220 */ /* 0x002fc80000400000 */
[----:B----4-:R-:W-:Y:S01]  /*02f0*/  FMUL R2, R9, R2 ;  /* 0x0000000209027220 */ /* 0x010fe20000400000 */
[----:B--2---:R-:W-:-:S04]  /*0300*/  FMUL R8, R7, R8 ;  /* 0x0000000807087220 */ /* 0x004fc80000400000 */
[----:B------:R-:W-:Y:S01]  /*0310*/  FMUL R3, R8, R3 ;  /* 0x0000000308037220 */ /* 0x000fe20000400000 */
[----:B------:R-:W-:Y:S06]  /*0320*/  @P0 EXIT ;  /* 0x000000000000094d */ /* 0x000fec0003800000 */
[----:B------:R-:W-:Y:S01]  /*0330*/  STG.E.64 desc[UR4][R4.64], R2 ;  /* 0x0000000204007986 */ /* 0x000fe2000c101b04 */
[----:B------:R-:W-:Y:S05]  /*0340*/  EXIT ;  /* 0x000000000000794d */ /* 0x000fea0003800000 */
.L_x_0:
[----:B------:R-:W-:-:S00]  /*0350*/  BRA `(.L_x_0) ;  /* 0xfffffffc00fc7947 */ /* 0x000fc0000383ffff */
[----:B------:R-:W-:-:S00]  /*0360*/  NOP ;  /* 0x0000000000007918 */ /* 0x000fc00000000000 */
        /* <DEDUP_REMOVED lines=9> */
.L_x_1:


//--------------------- .nv.constant0.triton_poi_fused_mul_2 --------------------------
	.section	.nv.constant0.triton_poi_fused_mul_2,"a",@progbits
	.sectionflags	@""
	.align	4
.nv.constant0.triton_poi_fused_mul_2:
	.zero		556
